	.headerflags	@"EF_CUDA_TEXMODE_UNIFIED EF_CUDA_64BIT_ADDRESS EF_CUDA_ACCELERATORS EF_CUDA_SM90 EF_CUDA_VIRTUAL_SM(EF_CUDA_SM90)"
	.elftype	@"ET_EXEC"


//--------------------- .nv.info                  --------------------------
	.section	.nv.info,"",@"SHT_CUDA_INFO"
	.align	4


	//----- nvinfo : EIATTR_REGCOUNT
	.align		4
        /*0000*/ 	.byte	0x04, 0x2f
        /*0002*/ 	.short	(.L_2 - .L_1)
	.align		4
.L_1:
        /*0004*/ 	.word	index@(triton_per_fused_add_binary_cross_entropy_mse_loss_mul_0)
        /*0008*/ 	.word	0x0000002c


	//----- nvinfo : EIATTR_MIN_STACK_SIZE
	.align		4
.L_2:
        /*000c*/ 	.byte	0x04, 0x12
        /*000e*/ 	.short	(.L_4 - .L_3)
	.align		4
.L_3:
        /*0010*/ 	.word	index@(triton_per_fused_add_binary_cross_entropy_mse_loss_mul_0)
        /*0014*/ 	.word	0x00000000


	//----- nvinfo : EIATTR_FRAME_SIZE
	.align		4
.L_4:
        /*0018*/ 	.byte	0x04, 0x11
        /*001a*/ 	.short	(.L_6 - .L_5)
	.align		4
.L_5:
        /*001c*/ 	.word	index@(triton_per_fused_add_binary_cross_entropy_mse_loss_mul_0)
        /*0020*/ 	.word	0x00000000


	//----- nvinfo : EIATTR_MIN_STACK_SIZE
	.align		4
.L_6:
        /*0024*/ 	.byte	0x04, 0x12
        /*0026*/ 	.short	(.L_8 - .L_7)
	.align		4
.L_7:
        /*0028*/ 	.word	index@(triton_per_fused_add_binary_cross_entropy_mse_loss_mul_0)
        /*002c*/ 	.word	0x00000000
.L_8:


//--------------------- .nv.info.triton_per_fused_add_binary_cross_entropy_mse_loss_mul_0 --------------------------
	.section	.nv.info.triton_per_fused_add_binary_cross_entropy_mse_loss_mul_0,"",@"SHT_CUDA_INFO"
	.sectionflags	@""
	.align	4


	//----- nvinfo : EIATTR_CUDA_API_VERSION
	.align		4
        /*0000*/ 	.byte	0x04, 0x37
        /*0002*/ 	.short	(.L_10 - .L_9)
.L_9:
        /*0004*/ 	.word	0x0000007c


	//----- nvinfo : EIATTR_KPARAM_INFO
	.align		4
.L_10:
        /*0008*/ 	.byte	0x04, 0x17
        /*000a*/ 	.short	(.L_12 - .L_11)
.L_11:
        /*000c*/ 	.word	0x00000000
        /*0010*/ 	.short	0x0009
        /*0012*/ 	.short	0x0048
        /*0014*/ 	.byte	0x00, 0xf0, 0x11, 0x00


	//----- nvinfo : EIATTR_KPARAM_INFO
	.align		4
.L_12:
        /*0018*/ 	.byte	0x04, 0x17
        /*001a*/ 	.short	(.L_14 - .L_13)
.L_13:
        /*001c*/ 	.word	0x00000000
        /*0020*/ 	.short	0x0008
        /*0022*/ 	.short	0x0040
        /*0024*/ 	.byte	0x00, 0xf4, 0x21, 0x00


	//----- nvinfo : EIATTR_KPARAM_INFO
	.align		4
.L_14:
        /*0028*/ 	.byte	0x04, 0x17
        /*002a*/ 	.short	(.L_16 - .L_15)
.L_15:
        /*002c*/ 	.word	0x00000000
        /*0030*/ 	.short	0x0007
        /*0032*/ 	.short	0x0038
        /*0034*/ 	.byte	0x00, 0xf4, 0x21, 0x00


	//----- nvinfo : EIATTR_KPARAM_INFO
	.align		4
.L_16:
        /*0038*/ 	.byte	0x04, 0x17
        /*003a*/ 	.short	(.L_18 - .L_17)
.L_17:
        /*003c*/ 	.word	0x00000000
        /*0040*/ 	.short	0x0006
        /*0042*/ 	.short	0x0030
        /*0044*/ 	.byte	0x00, 0xf4, 0x21, 0x00


	//----- nvinfo : EIATTR_KPARAM_INFO
	.align		4
.L_18:
        /*0048*/ 	.byte	0x04, 0x17
        /*004a*/ 	.short	(.L_20 - .L_19)
.L_19:
        /*004c*/ 	.word	0x00000000
        /*0050*/ 	.short	0x0005
        /*0052*/ 	.short	0x0028
        /*0054*/ 	.byte	0x00, 0xf4, 0x21, 0x00


	//----- nvinfo : EIATTR_KPARAM_INFO
	.align		4
.L_20:
        /*0058*/ 	.byte	0x04, 0x17
        /*005a*/ 	.short	(.L_22 - .L_21)
.L_21:
        /*005c*/ 	.word	0x00000000
        /*0060*/ 	.short	0x0004
        /*0062*/ 	.short	0x0020
        /*0064*/ 	.byte	0x00, 0xf4, 0x21, 0x00


	//----- nvinfo : EIATTR_KPARAM_INFO
	.align		4
.L_22:
        /*0068*/ 	.byte	0x04, 0x17
        /*006a*/ 	.short	(.L_24 - .L_23)
.L_23:
        /*006c*/ 	.word	0x00000000
        /*0070*/ 	.short	0x0003
        /*0072*/ 	.short	0x0018
        /*0074*/ 	.byte	0x00, 0xf4, 0x21, 0x00


	//----- nvinfo : EIATTR_KPARAM_INFO
	.align		4
.L_24:
        /*0078*/ 	.byte	0x04, 0x17
        /*007a*/ 	.short	(.L_26 - .L_25)
.L_25:
        /*007c*/ 	.word	0x00000000
        /*0080*/ 	.short	0x0002
        /*0082*/ 	.short	0x0010
        /*0084*/ 	.byte	0x00, 0xf4, 0x21, 0x00


	//----- nvinfo : EIATTR_KPARAM_INFO
	.align		4
.L_26:
        /*0088*/ 	.byte	0x04, 0x17
        /*008a*/ 	.short	(.L_28 - .L_27)
.L_27:
        /*008c*/ 	.word	0x00000000
        /*0090*/ 	.short	0x0001
        /*0092*/ 	.short	0x0008
        /*0094*/ 	.byte	0x00, 0xf4, 0x21, 0x00


	//----- nvinfo : EIATTR_KPARAM_INFO
	.align		4
.L_28:
        /*0098*/ 	.byte	0x04, 0x17
        /*009a*/ 	.short	(.L_30 - .L_29)
.L_29:
        /*009c*/ 	.word	0x00000000
        /*00a0*/ 	.short	0x0000
        /*00a2*/ 	.short	0x0000
        /*00a4*/ 	.byte	0x00, 0xf4, 0x21, 0x00


	//----- nvinfo : EIATTR_SPARSE_MMA_MASK
	.align		4
.L_30:
        /*00a8*/ 	.byte	0x03, 0x50
        /*00aa*/ 	.short	0x0000


	//----- nvinfo : EIATTR_MAXREG_COUNT
	.align		4
        /*00ac*/ 	.byte	0x03, 0x1b
        /*00ae*/ 	.short	0x00ff


	//----- nvinfo : EIATTR_COOP_GROUP_MASK_REGIDS
	.align		4
        /*00b0*/ 	.byte	0x04, 0x29
        /*00b2*/ 	.short	(.L_32 - .L_31)


	//   ....[0]....
.L_31:
        /*00b4*/ 	.word	0xffffffff


	//   ....[1]....
        /*00b8*/ 	.word	0xffffffff


	//   ....[2]....
        /*00bc*/ 	.word	0xffffffff


	//   ....[3]....
        /*00c0*/ 	.word	0xffffffff


	//   ....[4]....
        /*00c4*/ 	.word	0xffffffff


	//   ....[5]....
        /*00c8*/ 	.word	0xffffffff


	//   ....[6]....
        /*00cc*/ 	.word	0xffffffff


	//   ....[7]....
        /*00d0*/ 	.word	0xffffffff


	//   ....[8]....
        /*00d4*/ 	.word	0xffffffff


	//   ....[9]....
        /*00d8*/ 	.word	0xffffffff


	//   ....[10]....
        /*00dc*/ 	.word	0xffffffff


	//   ....[11]....
        /*00e0*/ 	.word	0xffffffff


	//   ....[12]....
        /*00e4*/ 	.word	0xffffffff


	//   ....[13]....
        /*00e8*/ 	.word	0xffffffff


	//   ....[14]....
        /*00ec*/ 	.word	0xffffffff


	//   ....[15]....
        /*00f0*/ 	.word	0xffffffff


	//   ....[16]....
        /*00f4*/ 	.word	0xffffffff


	//   ....[17]....
        /*00f8*/ 	.word	0xffffffff


	//   ....[18]....
        /*00fc*/ 	.word	0xffffffff


	//   ....[19]....
        /*0100*/ 	.word	0xffffffff


	//   ....[20]....
        /*0104*/ 	.word	0xffffffff


	//   ....[21]....
        /*0108*/ 	.word	0xffffffff


	//   ....[22]....
        /*010c*/ 	.word	0xffffffff


	//   ....[23]....
        /*0110*/ 	.word	0xffffffff


	//----- nvinfo : EIATTR_COOP_GROUP_INSTR_OFFSETS
	.align		4
.L_32:
        /*0114*/ 	.byte	0x04, 0x28
        /*0116*/ 	.short	(.L_34 - .L_33)


	//   ....[0]....
.L_33:
        /*0118*/ 	.word	0x00001200


	//   ....[1]....
        /*011c*/ 	.word	0x000013e0


	//   ....[2]....
        /*0120*/ 	.word	0x00001420


	//   ....[3]....
        /*0124*/ 	.word	0x00001440


	//   ....[4]....
        /*0128*/ 	.word	0x00001470


	//   ....[5]....
        /*012c*/ 	.word	0x00001480


	//   ....[6]....
        /*0130*/ 	.word	0x000014b0


	//   ....[7]....
        /*0134*/ 	.word	0x000014c0


	//   ....[8]....
        /*0138*/ 	.word	0x000014f0


	//   ....[9]....
        /*013c*/ 	.word	0x00001500


	//   ....[10]....
        /*0140*/ 	.word	0x00001550


	//   ....[11]....
        /*0144*/ 	.word	0x00001590


	//   ....[12]....
        /*0148*/ 	.word	0x000015d0


	//   ....[13]....
        /*014c*/ 	.word	0x00001600


	//   ....[14]....
        /*0150*/ 	.word	0x00001610


	//   ....[15]....
        /*0154*/ 	.word	0x000016b0


	//   ....[16]....
        /*0158*/ 	.word	0x00001700


	//   ....[17]....
        /*015c*/ 	.word	0x00001730


	//   ....[18]....
        /*0160*/ 	.word	0x00001750


	//   ....[19]....
        /*0164*/ 	.word	0x000017a0


	//   ....[20]....
        /*0168*/ 	.word	0x000017d0


	//   ....[21]....
        /*016c*/ 	.word	0x00001810


	//   ....[22]....
        /*0170*/ 	.word	0x00001880


	//   ....[23]....
        /*0174*/ 	.word	0x00001920


	//----- nvinfo : EIATTR_EXIT_INSTR_OFFSETS
	.align		4
.L_34:
        /*0178*/ 	.byte	0x04, 0x1c
        /*017a*/ 	.short	(.L_36 - .L_35)


	//   ....[0]....
.L_35:
        /*017c*/ 	.word	0x00001990


	//   ....[1]....
        /*0180*/ 	.word	0x00001a50


	//----- nvinfo : EIATTR_REQNTID
	.align		4
.L_36:
        /*0184*/ 	.byte	0x04, 0x10
        /*0186*/ 	.short	(.L_38 - .L_37)
.L_37:
        /*0188*/ 	.word	0x00000040
        /*018c*/ 	.word	0x00000001
        /*0190*/ 	.word	0x00000001


	//----- nvinfo : EIATTR_CRS_STACK_SIZE
	.align		4
.L_38:
        /*0194*/ 	.byte	0x04, 0x1e
        /*0196*/ 	.short	(.L_40 - .L_39)
.L_39:
        /*0198*/ 	.word	0x00000000


	//----- nvinfo : EIATTR_CBANK_PARAM_SIZE
	.align		4
.L_40:
        /*019c*/ 	.byte	0x03, 0x19
        /*019e*/ 	.short	0x004c


	//----- nvinfo : EIATTR_PARAM_CBANK
	.align		4
        /*01a0*/ 	.byte	0x04, 0x0a
        /*01a2*/ 	.short	(.L_42 - .L_41)
	.align		4
.L_41:
        /*01a4*/ 	.word	index@(.nv.constant0.triton_per_fused_add_binary_cross_entropy_mse_loss_mul_0)
        /*01a8*/ 	.short	0x0210
        /*01aa*/ 	.short	0x004c


	//----- nvinfo : EIATTR_SW_WAR
	.align		4
.L_42:
        /*01ac*/ 	.byte	0x04, 0x36
        /*01ae*/ 	.short	(.L_44 - .L_43)
.L_43:
        /*01b0*/ 	.word	0x00000008
.L_44:


//--------------------- .nv.callgraph             --------------------------
	.section	.nv.callgraph,"",@"SHT_CUDA_CALLGRAPH"
	.align	4
	.sectionentsize	8
	.align		4
        /*0000*/ 	.word	0x00000000
	.align		4
        /*0004*/ 	.word	0xffffffff
	.align		4
        /*0008*/ 	.word	0x00000000
	.align		4
        /*000c*/ 	.word	0xfffffffe
	.align		4
        /*0010*/ 	.word	0x00000000
	.align		4
        /*0014*/ 	.word	0xfffffffd
	.align		4
        /*0018*/ 	.word	0x00000000
	.align		4
        /*001c*/ 	.word	0xfffffffc


//--------------------- .nv.constant4             --------------------------
	.section	.nv.constant4,"a",@progbits
	.align	8
	.align		8
.nv.constant4:
        /*0000*/ 	.dword	_$_str


//--------------------- .text.triton_per_fused_add_binary_cross_entropy_mse_loss_mul_0 --------------------------
	.section	.text.triton_per_fused_add_binary_cross_entropy_mse_loss_mul_0,"ax",@progbits
	.sectionflags	@"SHF_BARRIERS=1"
	.align	128
        .global         triton_per_fused_add_binary_cross_entropy_mse_loss_mul_0
        .type           triton_per_fused_add_binary_cross_entropy_mse_loss_mul_0,@function
        .size           triton_per_fused_add_binary_cross_entropy_mse_loss_mul_0,(.L_x_9 - triton_per_fused_add_binary_cross_entropy_mse_loss_mul_0)
        .other          triton_per_fused_add_binary_cross_entropy_mse_loss_mul_0,@"STO_CUDA_ENTRY STV_DEFAULT"
triton_per_fused_add_binary_cross_entropy_mse_loss_mul_0:
.text.triton_per_fused_add_binary_cross_entropy_mse_loss_mul_0:
[----:B------:R-:W0:Y:S01]  /*0000*/  LDC R1, c[0x0][0x28] ;  /* 0x00000a00ff017b82 */ /* 0x000e220000000800 */
[----:B------:R-:W1:Y:S07]  /*0010*/  S2R R31, SR_TID.X ;  /* 0x00000000001f7919 */ /* 0x000e6e0000002100 */
[----:B------:R-:W2:Y:S01]  /*0020*/  LDC.64 R24, c[0x0][0x220] ;  /* 0x00008800ff187b82 */ /* 0x000ea20000000a00 */
[----:B------:R-:W-:-:S07]  /*0030*/  ULDC.64 UR6, c[0x0][0x208] ;  /* 0x0000820000067ab9 */ /* 0x000fce0000000a00 */
[----:B------:R-:W3:Y:S08]  /*0040*/  LDC.64 R20, c[0x0][0x218] ;  /* 0x00008600ff147b82 */ /* 0x000ef00000000a00 */
[----:B------:R-:W4:Y:S08]  /*0050*/  LDC.64 R16, c[0x0][0x228] ;  /* 0x00008a00ff107b82 */ /* 0x000f300000000a00 */
[----:B------:R-:W4:Y:S01]  /*0060*/  LDC.64 R12, c[0x0][0x230] ;  /* 0x00008c00ff0c7b82 */ /* 0x000f220000000a00 */
[----:B-1----:R-:W-:-:S07]  /*0070*/  SHF.L.U32 R31, R31, 0x2, RZ ;  /* 0x000000021f1f7819 */ /* 0x002fce00000006ff */
[----:B------:R-:W1:Y:S01]  /*0080*/  LDC.64 R8, c[0x0][0x238] ;  /* 0x00008e00ff087b82 */ /* 0x000e620000000a00 */
[----:B------:R-:W-:-:S05]  /*0090*/  LOP3.LUT R31, R31, 0xfc, RZ, 0xc0, !PT ;  /* 0x000000fc1f1f7812 */ /* 0x000fca00078ec0ff */
[C---:B--2---:R-:W-:Y:S02]  /*00a0*/  IMAD.WIDE.U32 R24, R31.reuse, 0x4, R24 ;  /* 0x000000041f187825 */ /* 0x044fe400078e0018 */
[----:B------:R-:W2:Y:S04]  /*00b0*/  LDC.64 R4, c[0x0][0x240] ;  /* 0x00009000ff047b82 */ /* 0x000ea80000000a00 */
[----:B------:R-:W2:Y:S01]  /*00c0*/  LDG.E.128 R24, desc[UR6][R24.64] ;  /* 0x0000000618187981 */ /* 0x000ea2000c1e1d00 */
[----:B---3--:R-:W-:-:S04]  /*00d0*/  IMAD.WIDE.U32 R20, R31, 0x4, R20 ;  /* 0x000000041f147825 */ /* 0x008fc800078e0014 */
[C---:B----4-:R-:W-:Y:S02]  /*00e0*/  IMAD.WIDE.U32 R16, R31.reuse, 0x4, R16 ;  /* 0x000000041f107825 */ /* 0x050fe400078e0010 */
[----:B------:R-:W5:Y:S02]  /*00f0*/  LDG.E.128 R20, desc[UR6][R20.64] ;  /* 0x0000000614147981 */ /* 0x000f64000c1e1d00 */
[C---:B0-----:R-:W-:Y:S02]  /*0100*/  IMAD.WIDE.U32 R12, R31.reuse, 0x4, R12 ;  /* 0x000000041f0c7825 */ /* 0x041fe400078e000c */
[----:B------:R-:W5:Y:S02]  /*0110*/  LDG.E.128 R16, desc[UR6][R16.64] ;  /* 0x0000000610107981 */ /* 0x000f64000c1e1d00 */
[C---:B-1----:R-:W-:Y:S02]  /*0120*/  IMAD.WIDE.U32 R8, R31.reuse, 0x4, R8 ;  /* 0x000000041f087825 */ /* 0x042fe400078e0008 */
[----:B------:R-:W5:Y:S02]  /*0130*/  LDG.E.128 R12, desc[UR6][R12.64] ;  /* 0x000000060c0c7981 */ /* 0x000f64000c1e1d00 */
[----:B--2---:R-:W-:-:S02]  /*0140*/  IMAD.WIDE.U32 R4, R31, 0x4, R4 ;  /* 0x000000041f047825 */ /* 0x004fc400078e0004 */
[----:B------:R-:W5:Y:S04]  /*0150*/  LDG.E.128 R8, desc[UR6][R8.64] ;  /* 0x0000000608087981 */ /* 0x000f68000c1e1d00 */
[----:B------:R-:W5:Y:S01]  /*0160*/  LDG.E.128 R4, desc[UR6][R4.64] ;  /* 0x0000000604047981 */ /* 0x000f62000c1e1d00 */
[----:B------:R-:W-:Y:S01]  /*0170*/  BSSY B0, `(.L_x_0) ;  /* 0x000003a000007945 */ /* 0x000fe20003800000 */
[----:B------:R-:W-:Y:S01]  /*0180*/  FADD R29, RZ, -R25 ;  /* 0x80000019ff1d7221 */ /* 0x000fe20000000000 */
[----:B------:R-:W-:-:S03]  /*0190*/  FADD R28, RZ, -R24 ;  /* 0x80000018ff1c7221 */ /* 0x000fc60000000000 */
[----:B------:R-:W-:Y:S01]  /*01a0*/  FADD.FTZ.RZ R2, R29, 1 ;  /* 0x3f8000001d027421 */ /* 0x000fe2000001c000 */
[----:B------:R-:W-:-:S04]  /*01b0*/  FADD.FTZ.RZ R0, R28, 1 ;  /* 0x3f8000001c007421 */ /* 0x000fc8000001c000 */
[----:B------:R-:W-:Y:S02]  /*01c0*/  IADD3 R2, R2, -0x3f400000, RZ ;  /* 0xc0c0000002027810 */ /* 0x000fe40007ffe0ff */
[----:B------:R-:W-:Y:S02]  /*01d0*/  IADD3 R0, R0, -0x3f400000, RZ ;  /* 0xc0c0000000007810 */ /* 0x000fe40007ffe0ff */
[----:B------:R-:W-:Y:S01]  /*01e0*/  LOP3.LUT R30, R2, 0xff800000, RZ, 0xc0, !PT ;  /* 0xff800000021e7812 */ /* 0x000fe200078ec0ff */
[----:B------:R-:W-:Y:S01]  /*01f0*/  HFMA2.MMA R2, -RZ, RZ, 1.625, 0 ;  /* 0x3e800000ff027435 */ /* 0x000fe200000001ff */
[----:B------:R-:W-:Y:S02]  /*0200*/  LOP3.LUT R3, R0, 0xff800000, RZ, 0xc0, !PT ;  /* 0xff80000000037812 */ /* 0x000fe400078ec0ff */
[----:B------:R-:W-:Y:S02]  /*0210*/  IADD3 R37, -R30, 0x40800000, RZ ;  /* 0x408000001e257810 */ /* 0x000fe40007ffe1ff */
[----:B------:R-:W-:-:S02]  /*0220*/  IADD3 R35, -R3, 0x40800000, RZ ;  /* 0x4080000003237810 */ /* 0x000fc40007ffe1ff */
[----:B------:R-:W-:Y:S02]  /*0230*/  IADD3 R33, R28, -R3, RZ ;  /* 0x800000031c217210 */ /* 0x000fe40007ffe0ff */
[----:B------:R-:W-:Y:S01]  /*0240*/  IADD3 R34, R29, -R30, RZ ;  /* 0x8000001e1d227210 */ /* 0x000fe20007ffe0ff */
[-C--:B------:R-:W-:Y:S01]  /*0250*/  FFMA.FTZ R32, R35, R2.reuse, -1 ;  /* 0xbf80000023207423 */ /* 0x080fe20000010002 */
[----:B------:R-:W-:Y:S01]  /*0260*/  FFMA.FTZ R35, R37, R2, -1 ;  /* 0xbf80000025237423 */ /* 0x000fe20000010002 */
[----:B------:R-:W-:Y:S02]  /*0270*/  MOV R0, 0x3d39bf78 ;  /* 0x3d39bf7800007802 */ /* 0x000fe40000000f00 */
[----:B------:R-:W-:Y:S01]  /*0280*/  FADD R33, R33, R32 ;  /* 0x0000002021217221 */ /* 0x000fe20000000000 */
[----:B------:R-:W-:-:S03]  /*0290*/  FADD R35, R34, R35 ;  /* 0x0000002322237221 */ /* 0x000fc60000000000 */
[-C--:B------:R-:W-:Y:S01]  /*02a0*/  FFMA.FTZ R32, R33, -R0.reuse, 0.10546888411045074463 ;  /* 0x3dd8001221207423 */ /* 0x080fe20000010800 */
[----:B------:R-:W-:-:S03]  /*02b0*/  FFMA.FTZ R34, R35, -R0, 0.10546888411045074463 ;  /* 0x3dd8001223227423 */ /* 0x000fc60000010800 */
[----:B------:R-:W-:Y:S01]  /*02c0*/  FFMA.FTZ R32, R33, R32, -0.13229703903198242188 ;  /* 0xbe0778e021207423 */ /* 0x000fe20000010020 */
[----:B------:R-:W-:-:S03]  /*02d0*/  FFMA.FTZ R34, R35, R34, -0.13229703903198242188 ;  /* 0xbe0778e023227423 */ /* 0x000fc60000010022 */
[----:B------:R-:W-:Y:S01]  /*02e0*/  FFMA.FTZ R32, R33, R32, 0.14491446316242218018 ;  /* 0x3e14647521207423 */ /* 0x000fe20000010020 */
[----:B------:R-:W-:-:S03]  /*02f0*/  FFMA.FTZ R34, R35, R34, 0.14491446316242218018 ;  /* 0x3e14647523227423 */ /* 0x000fc60000010022 */
[----:B------:R-:W-:Y:S01]  /*0300*/  FFMA.FTZ R32, R33, R32, -0.16641564667224884033 ;  /* 0xbe2a68dd21207423 */ /* 0x000fe20000010020 */
[----:B------:R-:W-:-:S03]  /*0310*/  FFMA.FTZ R34, R35, R34, -0.16641564667224884033 ;  /* 0xbe2a68dd23227423 */ /* 0x000fc60000010022 */
[----:B------:R-:W-:Y:S01]  /*0320*/  FFMA.FTZ R32, R33, R32, 0.19988867640495300293 ;  /* 0x3e4caf9e21207423 */ /* 0x000fe20000010020 */
[----:B------:R-:W-:Y:S01]  /*0330*/  FFMA.FTZ R34, R35, R34, 0.19988867640495300293 ;  /* 0x3e4caf9e23227423 */ /* 0x000fe20000010022 */
[----:B------:R-:W-:Y:S02]  /*0340*/  FSETP.GEU.AND P0, PT, R25, 1.175494350822287508e-38, PT ;  /* 0x008000001900780b */ /* 0x000fe40003f0e000 */
[----:B------:R-:W-:Y:S01]  /*0350*/  FFMA.FTZ R32, R33, R32, -0.25000196695327758789 ;  /* 0xbe80004221207423 */ /* 0x000fe20000010020 */
[----:B------:R-:W-:Y:S01]  /*0360*/  FFMA.FTZ R34, R35, R34, -0.25000196695327758789 ;  /* 0xbe80004223227423 */ /* 0x000fe20000010022 */
[----:B------:R-:W-:Y:S02]  /*0370*/  ISETP.GE.U32.AND P2, PT, R28, 0x7f800000, PT ;  /* 0x7f8000001c00780c */ /* 0x000fe40003f46070 */
[----:B------:R-:W-:Y:S01]  /*0380*/  FFMA.FTZ R32, R33, R32, 0.33333510160446166992 ;  /* 0x3eaaaae621207423 */ /* 0x000fe20000010020 */
[----:B------:R-:W-:-:S03]  /*0390*/  FFMA.FTZ R34, R35, R34, 0.33333510160446166992 ;  /* 0x3eaaaae623227423 */ /* 0x000fc60000010022 */
[----:B------:R-:W-:Y:S01]  /*03a0*/  FFMA.FTZ R32, R33, R32, -0.5 ;  /* 0xbf00000021207423 */ /* 0x000fe20000010020 */
[----:B------:R-:W-:Y:S01]  /*03b0*/  FFMA.FTZ R34, R35, R34, -0.5 ;  /* 0xbf00000023227423 */ /* 0x000fe20000010022 */
[----:B------:R-:W-:Y:S01]  /*03c0*/  I2FP.F32.S32 R30, R30 ;  /* 0x0000001e001e7245 */ /* 0x000fe20000201400 */
[----:B------:R-:W-:Y:S01]  /*03d0*/  @!P0 FMUL R25, R25, 8388608 ;  /* 0x4b00000019198820 */ /* 0x000fe20000400000 */
[----:B------:R-:W-:Y:S01]  /*03e0*/  FMUL R32, R33, R32 ;  /* 0x0000002021207220 */ /* 0x000fe20000400000 */
[----:B------:R-:W-:Y:S01]  /*03f0*/  FMUL R34, R35, R34 ;  /* 0x0000002223227220 */ /* 0x000fe20000400000 */
[----:B------:R-:W-:Y:S01]  /*0400*/  I2FP.F32.S32 R3, R3 ;  /* 0x0000000300037245 */ /* 0x000fe20000201400 */
[----:B------:R-:W-:Y:S01]  /*0410*/  FMUL R30, R30, 1.1920928955078125e-07 ;  /* 0x340000001e1e7820 */ /* 0x000fe20000400000 */
[----:B------:R-:W-:Y:S01]  /*0420*/  FFMA.FTZ R33, R33, R32, R33 ;  /* 0x0000002021217223 */ /* 0x000fe20000010021 */
[----:B------:R-:W-:Y:S01]  /*0430*/  FFMA.FTZ R35, R35, R34, R35 ;  /* 0x0000002223237223 */ /* 0x000fe20000010023 */
[----:B------:R-:W-:Y:S01]  /*0440*/  IADD3 R34, R25, -0x3f2aaaab, RZ ;  /* 0xc0d5555519227810 */ /* 0x000fe20007ffe0ff */
[----:B------:R-:W-:Y:S01]  /*0450*/  FMUL R32, R3, 1.1920928955078125e-07 ;  /* 0x3400000003207820 */ /* 0x000fe20000400000 */
[----:B------:R-:W-:Y:S01]  /*0460*/  FSETP.GEU.AND P1, PT, R24, 1.175494350822287508e-38, PT ;  /* 0x008000001800780b */ /* 0x000fe20003f2e000 */
[----:B------:R-:W-:Y:S01]  /*0470*/  FFMA.FTZ R3, R30, 0.69314718246459960938, R35 ;  /* 0x3f3172181e037823 */ /* 0x000fe20000010023 */
[----:B------:R-:W-:Y:S01]  /*0480*/  ISETP.GE.U32.AND P4, PT, R29, 0x7f800000, PT ;  /* 0x7f8000001d00780c */ /* 0x000fe20003f86070 */
[----:B------:R-:W-:Y:S01]  /*0490*/  FFMA.FTZ R32, R32, 0.69314718246459960938, R33 ;  /* 0x3f31721820207823 */ /* 0x000fe20000010021 */
[----:B------:R-:W-:Y:S01]  /*04a0*/  LOP3.LUT R30, R34, 0xff800000, RZ, 0xc0, !PT ;  /* 0xff800000221e7812 */ /* 0x000fe200078ec0ff */
[----:B------:R-:W-:Y:S10]  /*04b0*/  @!P2 BRA `(.L_x_1) ;  /* 0x000000000014a947 */ /* 0x000ff40003800000 */
[C---:B------:R-:W-:Y:S02]  /*04c0*/  ISETP.GE.AND P2, PT, R28.reuse, -0x407fffff, PT ;  /* 0xbf8000011c00780c */ /* 0x040fe40003f46270 */
[----:B------:R-:W-:-:S11]  /*04d0*/  FSETP.NEU.AND P3, PT, R28, RZ, PT ;  /* 0x000000ff1c00720b */ /* 0x000fd60003f6d000 */
[----:B------:R-:W-:-:S05]  /*04e0*/  @P2 MOV R33, 0x7f800000 ;  /* 0x7f80000000212802 */ /* 0x000fca0000000f00 */
[----:B------:R-:W-:-:S05]  /*04f0*/  @P2 FFMA.FTZ R32, R28, R33, +INF ;  /* 0x7f8000001c202423 */ /* 0x000fca0000010021 */
[----:B------:R-:W-:-:S07]  /*0500*/  FSEL R32, R32, -RZ, P3 ;  /* 0x800000ff20207208 */ /* 0x000fce0001800000 */
.L_x_1:
[----:B------:R-:W-:Y:S05]  /*0510*/  BSYNC B0 ;  /* 0x0000000000007941 */ /* 0x000fea0003800000 */
.L_x_0:
[----:B------:R-:W-:Y:S04]  /*0520*/  BSSY B0, `(.L_x_2) ;  /* 0x0000007000007945 */ /* 0x000fe80003800000 */
[----:B------:R-:W-:Y:S05]  /*0530*/  @!P4 BRA `(.L_x_3) ;  /* 0x000000000014c947 */ /* 0x000fea0003800000 */
[C---:B------:R-:W-:Y:S02]  /*0540*/  ISETP.GE.AND P2, PT, R29.reuse, -0x407fffff, PT ;  /* 0xbf8000011d00780c */ /* 0x040fe40003f46270 */
[----:B------:R-:W-:-:S11]  /*0550*/  FSETP.NEU.AND P3, PT, R29, RZ, PT ;  /* 0x000000ff1d00720b */ /* 0x000fd60003f6d000 */
[----:B------:R-:W-:-:S05]  /*0560*/  @P2 MOV R28, 0x7f800000 ;  /* 0x7f800000001c2802 */ /* 0x000fca0000000f00 */
[----:B------:R-:W-:-:S05]  /*0570*/  @P2 FFMA.FTZ R3, R29, R28, +INF ;  /* 0x7f8000001d032423 */ /* 0x000fca000001001c */
[----:B------:R-:W-:-:S07]  /*0580*/  FSEL R3, R3, -RZ, P3 ;  /* 0x800000ff03037208 */ /* 0x000fce0001800000 */
.L_x_3:
[----:B------:R-:W-:Y:S05]  /*0590*/  BSYNC B0 ;  /* 0x0000000000007941 */ /* 0x000fea0003800000 */
.L_x_2:
[----:B------:R-:W-:Y:S01]  /*05a0*/  HFMA2.MMA R28, -RZ, RZ, 1.5048828125, 33.21875 ;  /* 0x3e055027ff1c7435 */ /* 0x000fe200000001ff */
[----:B------:R-:W-:Y:S01]  /*05b0*/  IADD3 R33, R25, -R30, RZ ;  /* 0x8000001e19217210 */ /* 0x000fe20007ffe0ff */
[----:B------:R-:W-:Y:S01]  /*05c0*/  @!P1 FMUL R24, R24, 8388608 ;  /* 0x4b00000018189820 */ /* 0x000fe20000400000 */
[C---:B------:R-:W-:Y:S01]  /*05d0*/  ISETP.GE.U32.AND P2, PT, R25.reuse, 0x7f800000, PT ;  /* 0x7f8000001900780c */ /* 0x040fe20003f46070 */
[----:B------:R-:W-:Y:S01]  /*05e0*/  BSSY B0, `(.L_x_4) ;  /* 0x000007c000007945 */ /* 0x000fe20003800000 */
[----:B------:R-:W-:Y:S01]  /*05f0*/  FSETP.NEU.AND P3, PT, R25, RZ, PT ;  /* 0x000000ff1900720b */ /* 0x000fe20003f6d000 */
[----:B------:R-:W-:Y:S01]  /*0600*/  FADD R33, R33, -1 ;  /* 0xbf80000021217421 */ /* 0x000fe20000000000 */
[----:B------:R-:W-:-:S03]  /*0610*/  IADD3 R29, R24, -0x3f2aaaab, RZ ;  /* 0xc0d55555181d7810 */ /* 0x000fc60007ffe0ff */
[----:B------:R-:W-:Y:S01]  /*0620*/  FFMA.FTZ R34, R33, -R28, 0.14084610342979431152 ;  /* 0x3e1039f621227423 */ /* 0x000fe2000001081c */
[----:B------:R-:W-:-:S03]  /*0630*/  LOP3.LUT R29, R29, 0xff800000, RZ, 0xc0, !PT ;  /* 0xff8000001d1d7812 */ /* 0x000fc600078ec0ff */
[C---:B------:R-:W-:Y:S01]  /*0640*/  FFMA.FTZ R34, R33.reuse, R34, -0.12148627638816833496 ;  /* 0xbdf8cdcc21227423 */ /* 0x040fe20000010022 */
[----:B------:R-:W-:Y:S02]  /*0650*/  IADD3 R35, R24, -R29, RZ ;  /* 0x8000001d18237210 */ /* 0x000fe40007ffe0ff */
[----:B------:R-:W-:Y:S01]  /*0660*/  @P2 MOV R38, 0x7f800000 ;  /* 0x7f80000000262802 */ /* 0x000fe20000000f00 */
[----:B------:R-:W-:Y:S02]  /*0670*/  FFMA.FTZ R34, R33, R34, 0.13980610668659210205 ;  /* 0x3e0f295521227423 */ /* 0x000fe40000010022 */
[----:B------:R-:W-:Y:S02]  /*0680*/  FADD R35, R35, -1 ;  /* 0xbf80000023237421 */ /* 0x000fe40000000000 */
[----:B------:R-:W-:-:S04]  /*0690*/  FFMA.FTZ R34, R33, R34, -0.16684235632419586182 ;  /* 0xbe2ad8b921227423 */ /* 0x000fc80000010022 */
[----:B------:R-:W-:Y:S01]  /*06a0*/  FFMA.FTZ R36, R33, R34, 0.20012299716472625732 ;  /* 0x3e4ced0b21247423 */ /* 0x000fe20000010022 */
[----:B------:R-:W-:-:S03]  /*06b0*/  FFMA.FTZ R34, R35, -R28, 0.14084610342979431152 ;  /* 0x3e1039f623227423 */ /* 0x000fc6000001081c */
[----:B------:R-:W-:Y:S01]  /*06c0*/  FFMA.FTZ R36, R33, R36, -0.24999669194221496582 ;  /* 0xbe7fff2221247423 */ /* 0x000fe20000010024 */
[----:B------:R-:W-:-:S03]  /*06d0*/  FFMA.FTZ R34, R35, R34, -0.12148627638816833496 ;  /* 0xbdf8cdcc23227423 */ /* 0x000fc60000010022 */
[----:B------:R-:W-:Y:S01]  /*06e0*/  FFMA.FTZ R36, R33, R36, 0.33333182334899902344 ;  /* 0x3eaaaa7821247423 */ /* 0x000fe20000010024 */
[----:B------:R-:W-:-:S03]  /*06f0*/  FFMA.FTZ R34, R35, R34, 0.13980610668659210205 ;  /* 0x3e0f295523227423 */ /* 0x000fc60000010022 */
[----:B------:R-:W-:Y:S01]  /*0700*/  FFMA.FTZ R36, R33, R36, -0.5 ;  /* 0xbf00000021247423 */ /* 0x000fe20000010024 */
[----:B------:R-:W-:-:S03]  /*0710*/  FFMA.FTZ R34, R35, R34, -0.16684235632419586182 ;  /* 0xbe2ad8b923227423 */ /* 0x000fc60000010022 */
[----:B------:R-:W-:Y:S01]  /*0720*/  FMUL R36, R33, R36 ;  /* 0x0000002421247220 */ /* 0x000fe20000400000 */
[----:B------:R-:W-:-:S03]  /*0730*/  FFMA.FTZ R34, R35, R34, 0.20012299716472625732 ;  /* 0x3e4ced0b23227423 */ /* 0x000fc60000010022 */
[----:B------:R-:W-:Y:S01]  /*0740*/  FFMA.FTZ R36, R33, R36, R33 ;  /* 0x0000002421247223 */ /* 0x000fe20000010021 */
[C---:B------:R-:W-:Y:S01]  /*0750*/  FFMA.FTZ R34, R35.reuse, R34, -0.24999669194221496582 ;  /* 0xbe7fff2223227423 */ /* 0x040fe20000010022 */
[----:B------:R-:W-:Y:S02]  /*0760*/  I2FP.F32.S32 R33, R30 ;  /* 0x0000001e00217245 */ /* 0x000fe40000201400 */
[----:B------:R-:W-:Y:S01]  /*0770*/  FSEL R30, RZ, -23, P0 ;  /* 0xc1b80000ff1e7808 */ /* 0x000fe20000000000 */
[----:B------:R-:W-:Y:S01]  /*0780*/  FFMA.FTZ R34, R35, R34, 0.33333182334899902344 ;  /* 0x3eaaaa7823227423 */ /* 0x000fe20000010022 */
[----:B------:R-:W-:-:S03]  /*0790*/  ISETP.GE.U32.AND P0, PT, R24, 0x7f800000, PT ;  /* 0x7f8000001800780c */ /* 0x000fc60003f06070 */
[----:B------:R-:W-:Y:S01]  /*07a0*/  FFMA.FTZ R34, R35, R34, -0.5 ;  /* 0xbf00000023227423 */ /* 0x000fe20000010022 */
[----:B------:R-:W-:Y:S01]  /*07b0*/  FFMA.FTZ R33, R33, 1.1920928955078125e-07, R30 ;  /* 0x3400000021217823 */ /* 0x000fe2000001001e */
[----:B------:R-:W-:Y:S02]  /*07c0*/  FADD R30, RZ, -R26 ;  /* 0x8000001aff1e7221 */ /* 0x000fe40000000000 */
[----:B------:R-:W-:Y:S01]  /*07d0*/  FMUL R34, R35, R34 ;  /* 0x0000002223227220 */ /* 0x000fe20000400000 */
[----:B------:R-:W-:Y:S01]  /*07e0*/  FFMA.FTZ R33, R33, 0.69314718246459960938, R36 ;  /* 0x3f31721821217823 */ /* 0x000fe20000010024 */
[----:B------:R-:W-:Y:S01]  /*07f0*/  @P2 FFMA.FTZ R33, R25, R38, +INF ;  /* 0x7f80000019212423 */ /* 0x000fe20000010026 */
[----:B------:R-:W-:Y:S01]  /*0800*/  FADD.FTZ.RZ R25, R30, 1 ;  /* 0x3f8000001e197421 */ /* 0x000fe2000001c000 */
[----:B------:R-:W-:Y:S01]  /*0810*/  FFMA.FTZ R36, R35, R34, R35 ;  /* 0x0000002223247223 */ /* 0x000fe20000010023 */
[----:B------:R-:W-:Y:S02]  /*0820*/  FSEL R34, RZ, -23, P1 ;  /* 0xc1b80000ff227808 */ /* 0x000fe40000800000 */
[----:B------:R-:W-:Y:S01]  /*0830*/  I2FP.F32.S32 R35, R29 ;  /* 0x0000001d00237245 */ /* 0x000fe20000201400 */
[----:B------:R-:W-:Y:S01]  /*0840*/  FADD R29, RZ, -R27 ;  /* 0x8000001bff1d7221 */ /* 0x000fe20000000000 */
[----:B------:R-:W-:-:S02]  /*0850*/  IADD3 R25, R25, -0x3f400000, RZ ;  /* 0xc0c0000019197810 */ /* 0x000fc40007ffe0ff */
[----:B------:R-:W-:Y:S01]  /*0860*/  @P0 MOV R41, 0x7f800000 ;  /* 0x7f80000000290802 */ /* 0x000fe20000000f00 */
[----:B------:R-:W-:Y:S01]  /*0870*/  FFMA.FTZ R35, R35, 1.1920928955078125e-07, R34 ;  /* 0x3400000023237823 */ /* 0x000fe20000010022 */
[----:B------:R-:W-:Y:S01]  /*0880*/  FADD.FTZ.RZ R34, R29, 1 ;  /* 0x3f8000001d227421 */ /* 0x000fe2000001c000 */
[----:B------:R-:W-:Y:S02]  /*0890*/  LOP3.LUT R25, R25, 0xff800000, RZ, 0xc0, !PT ;  /* 0xff80000019197812 */ /* 0x000fe400078ec0ff */
[----:B------:R-:W-:Y:S01]  /*08a0*/  FFMA.FTZ R35, R35, 0.69314718246459960938, R36 ;  /* 0x3f31721823237823 */ /* 0x000fe20000010024 */
[----:B------:R-:W-:Y:S01]  /*08b0*/  @P0 FFMA.FTZ R35, R24, R41, +INF ;  /* 0x7f80000018230423 */ /* 0x000fe20000010029 */
[----:B------:R-:W-:Y:S02]  /*08c0*/  IADD3 R34, R34, -0x3f400000, RZ ;  /* 0xc0c0000022227810 */ /* 0x000fe40007ffe0ff */
[----:B------:R-:W-:Y:S02]  /*08d0*/  IADD3 R37, -R25, 0x40800000, RZ ;  /* 0x4080000019257810 */ /* 0x000fe40007ffe1ff */
[----:B------:R-:W-:-:S02]  /*08e0*/  LOP3.LUT R34, R34, 0xff800000, RZ, 0xc0, !PT ;  /* 0xff80000022227812 */ /* 0x000fc400078ec0ff */
[----:B------:R-:W-:Y:S01]  /*08f0*/  IADD3 R39, R30, -R25, RZ ;  /* 0x800000191e277210 */ /* 0x000fe20007ffe0ff */
[-C--:B------:R-:W-:Y:S01]  /*0900*/  FFMA.FTZ R36, R37, R2.reuse, -1 ;  /* 0xbf80000025247423 */ /* 0x080fe20000010002 */
[----:B------:R-:W-:Y:S02]  /*0910*/  IADD3 R37, -R34, 0x40800000, RZ ;  /* 0x4080000022257810 */ /* 0x000fe40007ffe1ff */
[----:B------:R-:W-:Y:S01]  /*0920*/  FSETP.NEU.AND P0, PT, R24, RZ, PT ;  /* 0x000000ff1800720b */ /* 0x000fe20003f0d000 */
[----:B------:R-:W-:Y:S01]  /*0930*/  FADD R39, R39, R36 ;  /* 0x0000002427277221 */ /* 0x000fe20000000000 */
[----:B------:R-:W-:Y:S01]  /*0940*/  MOV R24, R32 ;  /* 0x0000002000187202 */ /* 0x000fe20000000f00 */
[----:B------:R-:W-:Y:S01]  /*0950*/  FFMA.FTZ R2, R37, R2, -1 ;  /* 0xbf80000025027423 */ /* 0x000fe20000010002 */
[----:B------:R-:W-:Y:S02]  /*0960*/  IADD3 R37, R29, -R34, RZ ;  /* 0x800000221d257210 */ /* 0x000fe40007ffe0ff */
[----:B------:R-:W-:-:S02]  /*0970*/  FSEL R35, R35, -INF , P0 ;  /* 0xff80000023237808 */ /* 0x000fc40000000000 */
[----:B------:R-:W-:Y:S01]  /*0980*/  FSEL R32, R33, -INF , P3 ;  /* 0xff80000021207808 */ /* 0x000fe20001800000 */
[----:B------:R-:W-:Y:S01]  /*0990*/  FADD R37, R37, R2 ;  /* 0x0000000225257221 */ /* 0x000fe20000000000 */
[-C--:B------:R-:W-:Y:S01]  /*09a0*/  FFMA.FTZ R2, R39, -R0.reuse, 0.10546888411045074463 ;  /* 0x3dd8001227027423 */ /* 0x080fe20000010800 */
[----:B------:R-:W-:Y:S02]  /*09b0*/  FSETP.GT.AND P1, PT, R35, -100, PT ;  /* 0xc2c800002300780b */ /* 0x000fe40003f24000 */
[----:B------:R-:W-:Y:S01]  /*09c0*/  FFMA.FTZ R0, R37, -R0, 0.10546888411045074463 ;  /* 0x3dd8001225007423 */ /* 0x000fe20000010800 */
[----:B------:R-:W-:Y:S01]  /*09d0*/  FFMA.FTZ R2, R39, R2, -0.13229703903198242188 ;  /* 0xbe0778e027027423 */ /* 0x000fe20000010002 */
[----:B------:R-:W-:Y:S02]  /*09e0*/  FSETP.GT.AND P3, PT, R24, -100, PT ;  /* 0xc2c800001800780b */ /* 0x000fe40003f64000 */
[----:B------:R-:W-:Y:S01]  /*09f0*/  FFMA.FTZ R0, R37, R0, -0.13229703903198242188 ;  /* 0xbe0778e025007423 */ /* 0x000fe20000010000 */
[----:B------:R-:W-:Y:S01]  /*0a00*/  FFMA.FTZ R2, R39, R2, 0.14491446316242218018 ;  /* 0x3e14647527027423 */ /* 0x000fe20000010002 */
[----:B------:R-:W-:-:S02]  /*0a10*/  FSETP.GT.AND P2, PT, R32, -100, PT ;  /* 0xc2c800002000780b */ /* 0x000fc40003f44000 */
[----:B------:R-:W-:Y:S01]  /*0a20*/  FFMA.FTZ R0, R37, R0, 0.14491446316242218018 ;  /* 0x3e14647525007423 */ /* 0x000fe20000010000 */
[----:B------:R-:W-:Y:S01]  /*0a30*/  FFMA.FTZ R2, R39, R2, -0.16641564667224884033 ;  /* 0xbe2a68dd27027423 */ /* 0x000fe20000010002 */
[----:B------:R-:W-:Y:S02]  /*0a40*/  FSETP.NAN.AND P4, PT, R35, R35, PT ;  /* 0x000000232300720b */ /* 0x000fe40003f88000 */
[----:B------:R-:W-:Y:S01]  /*0a50*/  FFMA.FTZ R0, R37, R0, -0.16641564667224884033 ;  /* 0xbe2a68dd25007423 */ /* 0x000fe20000010000 */
[----:B------:R-:W-:Y:S01]  /*0a60*/  FFMA.FTZ R2, R39, R2, 0.19988867640495300293 ;  /* 0x3e4caf9e27027423 */ /* 0x000fe20000010002 */
[----:B------:R-:W-:Y:S02]  /*0a70*/  MOV R36, R3 ;  /* 0x0000000300247202 */ /* 0x000fe40000000f00 */
[----:B------:R-:W-:Y:S01]  /*0a80*/  FFMA.FTZ R0, R37, R0, 0.19988867640495300293 ;  /* 0x3e4caf9e25007423 */ /* 0x000fe20000010000 */
[----:B------:R-:W-:Y:S01]  /*0a90*/  FFMA.FTZ R2, R39, R2, -0.25000196695327758789 ;  /* 0xbe80004227027423 */ /* 0x000fe20000010002 */
[----:B------:R-:W-:-:S02]  /*0aa0*/  I2FP.F32.S32 R25, R25 ;  /* 0x0000001900197245 */ /* 0x000fc40000201400 */
[----:B------:R-:W-:Y:S01]  /*0ab0*/  FFMA.FTZ R0, R37, R0, -0.25000196695327758789 ;  /* 0xbe80004225007423 */ /* 0x000fe20000010000 */
[----:B------:R-:W-:Y:S01]  /*0ac0*/  FFMA.FTZ R2, R39, R2, 0.33333510160446166992 ;  /* 0x3eaaaae627027423 */ /* 0x000fe20000010002 */
[----:B------:R-:W-:Y:S01]  /*0ad0*/  FSETP.GEU.AND P0, PT, R26, 1.175494350822287508e-38, PT ;  /* 0x008000001a00780b */ /* 0x000fe20003f0e000 */
[----:B------:R-:W-:Y:S01]  /*0ae0*/  FMUL R25, R25, 1.1920928955078125e-07 ;  /* 0x3400000019197820 */ /* 0x000fe20000400000 */
[----:B------:R-:W-:Y:S01]  /*0af0*/  FFMA.FTZ R0, R37, R0, 0.33333510160446166992 ;  /* 0x3eaaaae625007423 */ /* 0x000fe20000010000 */
[----:B------:R-:W-:Y:S01]  /*0b00*/  FFMA.FTZ R2, R39, R2, -0.5 ;  /* 0xbf00000027027423 */ /* 0x000fe20000010002 */
[----:B------:R-:W-:Y:S02]  /*0b10*/  @!P1 FSEL R35, R35, -100, P4 ;  /* 0xc2c8000023239808 */ /* 0x000fe40002000000 */
[----:B------:R-:W-:Y:S01]  /*0b20*/  FFMA.FTZ R0, R37, R0, -0.5 ;  /* 0xbf00000025007423 */ /* 0x000fe20000010000 */
[----:B------:R-:W-:Y:S01]  /*0b30*/  FMUL R2, R39, R2 ;  /* 0x0000000227027220 */ /* 0x000fe20000400000 */
[----:B------:R-:W-:Y:S01]  /*0b40*/  FSETP.NAN.AND P4, PT, R24, R24, PT ;  /* 0x000000181800720b */ /* 0x000fe20003f88000 */
[----:B-----5:R-:W-:Y:S01]  /*0b50*/  FMUL R35, R20, R35 ;  /* 0x0000002314237220 */ /* 0x020fe20000400000 */
[----:B------:R-:W-:Y:S01]  /*0b60*/  FSETP.NAN.AND P5, PT, R32, R32, PT ;  /* 0x000000202000720b */ /* 0x000fe20003fa8000 */
[----:B------:R-:W-:Y:S01]  /*0b70*/  FMUL R0, R37, R0 ;  /* 0x0000000025007220 */ /* 0x000fe20000400000 */
[----:B------:R-:W-:Y:S01]  /*0b80*/  FSETP.GT.AND P1, PT, R36, -100, PT ;  /* 0xc2c800002400780b */ /* 0x000fe20003f24000 */
[----:B------:R-:W-:Y:S01]  /*0b90*/  FFMA.FTZ R2, R39, R2, R39 ;  /* 0x0000000227027223 */ /* 0x000fe20000010027 */
[----:B------:R-:W-:Y:S01]  /*0ba0*/  @!P3 FSEL R24, R24, -100, P4 ;  /* 0xc2c800001818b808 */ /* 0x000fe20002000000 */
[----:B------:R-:W-:Y:S01]  /*0bb0*/  FADD R20, R20, -1 ;  /* 0xbf80000014147421 */ /* 0x000fe20000000000 */
[----:B------:R-:W-:Y:S01]  /*0bc0*/  @!P2 FSEL R32, R32, -100, P5 ;  /* 0xc2c800002020a808 */ /* 0x000fe20002800000 */
[----:B------:R-:W-:Y:S01]  /*0bd0*/  FFMA.FTZ R37, R37, R0, R37 ;  /* 0x0000000025257223 */ /* 0x000fe20000010025 */
[----:B------:R-:W-:Y:S01]  /*0be0*/  FFMA.FTZ R0, R25, 0.69314718246459960938, R2 ;  /* 0x3f31721819007823 */ /* 0x000fe20000010002 */
[----:B------:R-:W-:Y:S01]  /*0bf0*/  FSETP.GEU.AND P2, PT, R27, 1.175494350822287508e-38, PT ;  /* 0x008000001b00780b */ /* 0x000fe20003f4e000 */
[----:B------:R-:W-:Y:S01]  /*0c00*/  FFMA R2, R20, R24, -R35 ;  /* 0x0000001814027223 */ /* 0x000fe20000000823 */
[C---:B------:R-:W-:Y:S01]  /*0c10*/  FMUL R3, R21.reuse, R32 ;  /* 0x0000002015037220 */ /* 0x040fe20000400000 */
[----:B------:R-:W-:Y:S01]  /*0c20*/  FSETP.NAN.AND P3, PT, R36, R36, PT ;  /* 0x000000242400720b */ /* 0x000fe20003f68000 */
[----:B------:R-:W0:Y:S01]  /*0c30*/  LDC.64 R24, c[0x0][0x248] ;  /* 0x00009200ff187b82 */ /* 0x000e220000000a00 */
[----:B------:R-:W-:Y:S01]  /*0c40*/  @!P0 FMUL R26, R26, 8388608 ;  /* 0x4b0000001a1a8820 */ /* 0x000fe20000400000 */
[----:B------:R-:W-:Y:S01]  /*0c50*/  FADD R20, R21, -1 ;  /* 0xbf80000015147421 */ /* 0x000fe20000000000 */
[----:B------:R-:W-:-:S02]  /*0c60*/  @!P1 FSEL R36, R36, -100, P3 ;  /* 0xc2c8000024249808 */ /* 0x000fc40001800000 */
[----:B------:R-:W-:Y:S02]  /*0c70*/  ISETP.GE.U32.AND P1, PT, R30, 0x7f800000, PT ;  /* 0x7f8000001e00780c */ /* 0x000fe40003f26070 */
[----:B------:R-:W-:Y:S01]  /*0c80*/  IADD3 R21, R26, -0x3f2aaaab, RZ ;  /* 0xc0d555551a157810 */ /* 0x000fe20007ffe0ff */
[----:B------:R-:W1:Y:S01]  /*0c90*/  LDC.64 R32, c[0x0][0x250] ;  /* 0x00009400ff207b82 */ /* 0x000e620000000a00 */
[----:B------:R-:W-:Y:S01]  /*0ca0*/  I2FP.F32.S32 R34, R34 ;  /* 0x0000002200227245 */ /* 0x000fe20000201400 */
[----:B------:R-:W-:Y:S01]  /*0cb0*/  @!P2 FMUL R27, R27, 8388608 ;  /* 0x4b0000001b1ba820 */ /* 0x000fe20000400000 */
[----:B------:R-:W-:Y:S01]  /*0cc0*/  LOP3.LUT R21, R21, 0xff800000, RZ, 0xc0, !PT ;  /* 0xff80000015157812 */ /* 0x000fe200078ec0ff */
[----:B------:R-:W-:Y:S02]  /*0cd0*/  FFMA R3, R20, R36, -R3 ;  /* 0x0000002414037223 */ /* 0x000fe40000000803 */
[----:B------:R-:W-:Y:S01]  /*0ce0*/  FMUL R34, R34, 1.1920928955078125e-07 ;  /* 0x3400000022227820 */ /* 0x000fe20000400000 */
[----:B------:R-:W-:-:S02]  /*0cf0*/  IADD3 R35, R26, -R21, RZ ;  /* 0x800000151a237210 */ /* 0x000fc40007ffe0ff */
[----:B------:R-:W-:Y:S01]  /*0d00*/  IADD3 R36, R27, -0x3f2aaaab, RZ ;  /* 0xc0d555551b247810 */ /* 0x000fe20007ffe0ff */
[----:B------:R-:W-:Y:S02]  /*0d10*/  FFMA.FTZ R20, R34, 0.69314718246459960938, R37 ;  /* 0x3f31721822147823 */ /* 0x000fe40000010025 */
[----:B------:R-:W-:Y:S01]  /*0d20*/  FADD R37, R35, -1 ;  /* 0xbf80000023257421 */ /* 0x000fe20000000000 */
[----:B------:R-:W-:Y:S01]  /*0d30*/  LOP3.LUT R36, R36, 0xff800000, RZ, 0xc0, !PT ;  /* 0xff80000024247812 */ /* 0x000fe200078ec0ff */
[----:B------:R-:W-:Y:S06]  /*0d40*/  @!P1 BRA `(.L_x_5) ;  /* 0x0000000000149947 */ /* 0x000fec0003800000 */
[----:B------:R-:W-:-:S13]  /*0d50*/  ISETP.GE.AND P1, PT, R30, -0x407fffff, PT ;  /* 0xbf8000011e00780c */ /* 0x000fda0003f26270 */
[----:B------:R-:W-:-:S05]  /*0d60*/  @P1 MOV R35, 0x7f800000 ;  /* 0x7f80000000231802 */ /* 0x000fca0000000f00 */
[C---:B------:R-:W-:Y:S01]  /*0d70*/  @P1 FFMA.FTZ R0, R30.reuse, R35, +INF ;  /* 0x7f8000001e001423 */ /* 0x040fe20000010023 */
[----:B------:R-:W-:-:S04]  /*0d80*/  FSETP.NEU.AND P1, PT, R30, RZ, PT ;  /* 0x000000ff1e00720b */ /* 0x000fc80003f2d000 */
[----:B------:R-:W-:-:S09]  /*0d90*/  FSEL R0, R0, -RZ, P1 ;  /* 0x800000ff00007208 */ /* 0x000fd20000800000 */
.L_x_5:
[----:B------:R-:W-:Y:S05]  /*0da0*/  BSYNC B0 ;  /* 0x0000000000007941 */ /* 0x000fea0003800000 */
.L_x_4:
[----:B------:R-:W-:Y:S01]  /*0db0*/  ISETP.GE.U32.AND P1, PT, R29, 0x7f800000, PT ;  /* 0x7f8000001d00780c */ /* 0x000fe20003f26070 */
[----:B------:R-:W-:Y:S01]  /*0dc0*/  FFMA.FTZ R30, R37, -R28, 0.14084610342979431152 ;  /* 0x3e1039f6251e7423 */ /* 0x000fe2000001081c */
[----:B------:R-:W-:Y:S01]  /*0dd0*/  IADD3 R39, R27, -R36, RZ ;  /* 0x800000241b277210 */ /* 0x000fe20007ffe0ff */
[----:B------:R-:W-:Y:S01]  /*0de0*/  BSSY B0, `(.L_x_6) ;  /* 0x000000c000007945 */ /* 0x000fe20003800000 */
[----:B0-----:R-:W-:-:S04]  /*0df0*/  IMAD.WIDE.U32 R24, R31, 0x4, R24 ;  /* 0x000000041f187825 */ /* 0x001fc800078e0018 */
[----:B------:R-:W-:Y:S01]  /*0e00*/  FFMA.FTZ R30, R37, R30, -0.12148627638816833496 ;  /* 0xbdf8cdcc251e7423 */ /* 0x000fe2000001001e */
[----:B------:R-:W-:Y:S01]  /*0e10*/  FADD R39, R39, -1 ;  /* 0xbf80000027277421 */ /* 0x000fe20000000000 */
[----:B-1----:R-:W-:-:S04]  /*0e20*/  IMAD.WIDE.U32 R32, R31, 0x4, R32 ;  /* 0x000000041f207825 */ /* 0x002fc800078e0020 */
[----:B------:R-:W-:Y:S01]  /*0e30*/  FFMA.FTZ R30, R37, R30, 0.13980610668659210205 ;  /* 0x3e0f2955251e7423 */ /* 0x000fe2000001001e */
[----:B------:R-:W-:Y:S06]  /*0e40*/  @!P1 BRA `(.L_x_7) ;  /* 0x0000000000149947 */ /* 0x000fec0003800000 */
[----:B------:R-:W-:-:S13]  /*0e50*/  ISETP.GE.AND P1, PT, R29, -0x407fffff, PT ;  /* 0xbf8000011d00780c */ /* 0x000fda0003f26270 */
[----:B------:R-:W-:-:S05]  /*0e60*/  @P1 MOV R34, 0x7f800000 ;  /* 0x7f80000000221802 */ /* 0x000fca0000000f00 */
[C---:B------:R-:W-:Y:S01]  /*0e70*/  @P1 FFMA.FTZ R20, R29.reuse, R34, +INF ;  /* 0x7f8000001d141423 */ /* 0x040fe20000010022 */
[----:B------:R-:W-:-:S04]  /*0e80*/  FSETP.NEU.AND P1, PT, R29, RZ, PT ;  /* 0x000000ff1d00720b */ /* 0x000fc80003f2d000 */
[----:B------:R-:W-:-:S09]  /*0e90*/  FSEL R20, R20, -RZ, P1 ;  /* 0x800000ff14147208 */ /* 0x000fd20000800000 */
.L_x_7:
[----:B------:R-:W-:Y:S05]  /*0ea0*/  BSYNC B0 ;  /* 0x0000000000007941 */ /* 0x000fea0003800000 */
.L_x_6:
[----:B------:R-:W-:Y:S01]  /*0eb0*/  FFMA.FTZ R38, R39, -R28, 0.14084610342979431152 ;  /* 0x3e1039f627267423 */ /* 0x000fe2000001081c */
[----:B------:R-:W-:Y:S01]  /*0ec0*/  FFMA.FTZ R40, R37, R30, -0.16684235632419586182 ;  /* 0xbe2ad8b925287423 */ /* 0x000fe2000001001e */
[----:B------:R-:W-:Y:S01]  /*0ed0*/  ISETP.GE.U32.AND P1, PT, R26, 0x7f800000, PT ;  /* 0x7f8000001a00780c */ /* 0x000fe20003f26070 */
[----:B------:R0:W2:Y:S01]  /*0ee0*/  LDG.E.128 R28, desc[UR6][R24.64] ;  /* 0x00000006181c7981 */ /* 0x0000a2000c1e1d00 */
[----:B------:R-:W-:Y:S01]  /*0ef0*/  FFMA.FTZ R38, R39, R38, -0.12148627638816833496 ;  /* 0xbdf8cdcc27267423 */ /* 0x000fe20000010026 */
[----:B------:R-:W-:Y:S02]  /*0f00*/  FFMA.FTZ R40, R37, R40, 0.20012299716472625732 ;  /* 0x3e4ced0b25287423 */ /* 0x000fe40000010028 */
[----:B------:R-:W2:Y:S01]  /*0f10*/  LDG.E.128 R32, desc[UR6][R32.64] ;  /* 0x0000000620207981 */ /* 0x000ea2000c1e1d00 */
[----:B------:R-:W-:Y:S01]  /*0f20*/  FFMA.FTZ R38, R39, R38, 0.13980610668659210205 ;  /* 0x3e0f295527267423 */ /* 0x000fe20000010026 */
[----:B------:R-:W-:Y:S01]  /*0f30*/  FFMA.FTZ R40, R37, R40, -0.24999669194221496582 ;  /* 0xbe7fff2225287423 */ /* 0x000fe20000010028 */
[----:B------:R-:W-:Y:S01]  /*0f40*/  I2FP.F32.S32 R36, R36 ;  /* 0x0000002400247245 */ /* 0x000fe20000201400 */
[----:B------:R-:W-:Y:S01]  /*0f50*/  FADD R13, R17, -R13 ;  /* 0x8000000d110d7221 */ /* 0x000fe20000000000 */
[----:B------:R-:W-:Y:S01]  /*0f60*/  FFMA.FTZ R38, R39, R38, -0.16684235632419586182 ;  /* 0xbe2ad8b927267423 */ /* 0x000fe20000010026 */
[----:B------:R-:W-:Y:S01]  /*0f70*/  FFMA.FTZ R40, R37, R40, 0.33333182334899902344 ;  /* 0x3eaaaa7825287423 */ /* 0x000fe20000010028 */
[----:B0-----:R-:W-:Y:S01]  /*0f80*/  I2FP.F32.S32 R24, R21 ;  /* 0x0000001500187245 */ /* 0x001fe20000201400 */
[----:B------:R-:W-:Y:S01]  /*0f90*/  FMUL R17, R13, R13 ;  /* 0x0000000d0d117220 */ /* 0x000fe20000400000 */
[----:B------:R-:W-:Y:S01]  /*0fa0*/  FFMA.FTZ R38, R39, R38, 0.20012299716472625732 ;  /* 0x3e4ced0b27267423 */ /* 0x000fe20000010026 */
[----:B------:R-:W-:Y:S01]  /*0fb0*/  FFMA.FTZ R40, R37, R40, -0.5 ;  /* 0xbf00000025287423 */ /* 0x000fe20000010028 */
[----:B------:R-:W-:Y:S01]  /*0fc0*/  FSEL R21, RZ, -23, P0 ;  /* 0xc1b80000ff157808 */ /* 0x000fe20000000000 */
[----:B------:R-:W-:Y:S01]  /*0fd0*/  FADD R12, R16, -R12 ;  /* 0x8000000c100c7221 */ /* 0x000fe20000000000 */
[----:B------:R-:W-:Y:S01]  /*0fe0*/  FFMA.FTZ R38, R39, R38, -0.24999669194221496582 ;  /* 0xbe7fff2227267423 */ /* 0x000fe20000010026 */
[----:B------:R-:W-:Y:S01]  /*0ff0*/  FMUL R40, R37, R40 ;  /* 0x0000002825287220 */ /* 0x000fe20000400000 */
[----:B------:R-:W-:Y:S01]  /*1000*/  ISETP.GE.U32.AND P0, PT, R27, 0x7f800000, PT ;  /* 0x7f8000001b00780c */ /* 0x000fe20003f06070 */
[----:B------:R-:W-:Y:S01]  /*1010*/  FFMA.FTZ R24, R24, 1.1920928955078125e-07, R21 ;  /* 0x3400000018187823 */ /* 0x000fe20000010015 */
[----:B------:R-:W-:Y:S01]  /*1020*/  FFMA.FTZ R38, R39, R38, 0.33333182334899902344 ;  /* 0x3eaaaa7827267423 */ /* 0x000fe20000010026 */
[----:B------:R-:W-:Y:S01]  /*1030*/  FFMA.FTZ R37, R37, R40, R37 ;  /* 0x0000002825257223 */ /* 0x000fe20000010025 */
[----:B------:R-:W-:Y:S01]  /*1040*/  @P1 MOV R25, 0x7f800000 ;  /* 0x7f80000000191802 */ /* 0x000fe20000000f00 */
[----:B------:R-:W-:Y:S01]  /*1050*/  FADD R14, R18, -R14 ;  /* 0x8000000e120e7221 */ /* 0x000fe20000000000 */
[C---:B------:R-:W-:Y:S01]  /*1060*/  FFMA.FTZ R38, R39.reuse, R38, -0.5 ;  /* 0xbf00000027267423 */ /* 0x040fe20000010026 */
[----:B------:R-:W-:Y:S01]  /*1070*/  FFMA.FTZ R24, R24, 0.69314718246459960938, R37 ;  /* 0x3f31721818187823 */ /* 0x000fe20000010025 */
[----:B------:R-:W-:Y:S01]  /*1080*/  FSEL R21, RZ, -23, P2 ;  /* 0xc1b80000ff157808 */ /* 0x000fe20001000000 */
[C---:B------:R-:W-:Y:S01]  /*1090*/  @P1 FFMA.FTZ R24, R26.reuse, R25, +INF ;  /* 0x7f8000001a181423 */ /* 0x040fe20000010019 */
[C---:B------:R-:W-:Y:S01]  /*10a0*/  FMUL R38, R39.reuse, R38 ;  /* 0x0000002627267220 */ /* 0x040fe20000400000 */
[----:B------:R-:W-:Y:S01]  /*10b0*/  FSETP.NEU.AND P1, PT, R26, RZ, PT ;  /* 0x000000ff1a00720b */ /* 0x000fe20003f2d000 */
[----:B------:R-:W-:Y:S01]  /*10c0*/  FFMA R17, R12, R12, R17 ;  /* 0x0000000c0c117223 */ /* 0x000fe20000000011 */
[----:B------:R-:W-:Y:S01]  /*10d0*/  FFMA.FTZ R36, R36, 1.1920928955078125e-07, R21 ;  /* 0x3400000024247823 */ /* 0x000fe20000010015 */
[----:B------:R-:W-:Y:S01]  /*10e0*/  FFMA.FTZ R39, R39, R38, R39 ;  /* 0x0000002627277223 */ /* 0x000fe20000010027 */
[----:B------:R-:W-:Y:S01]  /*10f0*/  @P0 MOV R26, 0x7f800000 ;  /* 0x7f800000001a0802 */ /* 0x000fe20000000f00 */
[----:B------:R-:W-:Y:S01]  /*1100*/  FFMA R14, R14, R14, R17 ;  /* 0x0000000e0e0e7223 */ /* 0x000fe20000000011 */
[----:B------:R-:W-:Y:S01]  /*1110*/  FSEL R21, R24, -INF , P1 ;  /* 0xff80000018157808 */ /* 0x000fe20000800000 */
[----:B------:R-:W-:Y:S01]  /*1120*/  FFMA.FTZ R36, R36, 0.69314718246459960938, R39 ;  /* 0x3f31721824247823 */ /* 0x000fe20000010027 */
[C---:B------:R-:W-:Y:S01]  /*1130*/  FSETP.NEU.AND P1, PT, R27.reuse, RZ, PT ;  /* 0x000000ff1b00720b */ /* 0x040fe20003f2d000 */
[----:B------:R-:W-:Y:S01]  /*1140*/  @P0 FFMA.FTZ R36, R27, R26, +INF ;  /* 0x7f8000001b240423 */ /* 0x000fe2000001001a */
[----:B------:R-:W-:Y:S01]  /*1150*/  FSETP.GT.AND P2, PT, R21, -100, PT ;  /* 0xc2c800001500780b */ /* 0x000fe20003f44000 */
[----:B------:R-:W-:Y:S01]  /*1160*/  FADD R15, R19, -R15 ;  /* 0x8000000f130f7221 */ /* 0x000fe20000000000 */
[----:B------:R-:W-:Y:S01]  /*1170*/  MOV R25, R0 ;  /* 0x0000000000197202 */ /* 0x000fe20000000f00 */
[----:B------:R-:W0:Y:S01]  /*1180*/  S2R R12, SR_TID.X ;  /* 0x00000000000c7919 */ /* 0x000e220000002100 */
[----:B------:R-:W-:Y:S01]  /*1190*/  FSEL R36, R36, -INF , P1 ;  /* 0xff80000024247808 */ /* 0x000fe20000800000 */
[----:B------:R-:W-:Y:S01]  /*11a0*/  FFMA R16, R15, R15, R14 ;  /* 0x0000000f0f107223 */ /* 0x000fe2000000000e */
[----:B------:R-:W-:Y:S01]  /*11b0*/  FSETP.NAN.AND P3, PT, R21, R21, PT ;  /* 0x000000151500720b */ /* 0x000fe20003f68000 */
[----:B------:R-:W1:Y:S01]  /*11c0*/  S2UR UR5, SR_CgaCtaId ;  /* 0x00000000000579c3 */ /* 0x000e620000008800 */
[----:B------:R-:W-:Y:S01]  /*11d0*/  FSETP.GT.AND P0, PT, R36, -100, PT ;  /* 0xc2c800002400780b */ /* 0x000fe20003f04000 */
[----:B------:R-:W-:Y:S01]  /*11e0*/  FADD R5, R9, -R5 ;  /* 0x8000000509057221 */ /* 0x000fe20000000000 */
[----:B------:R-:W-:Y:S01]  /*11f0*/  FSETP.GT.AND P1, PT, R25, -100, PT ;  /* 0xc2c800001900780b */ /* 0x000fe20003f24000 */
[----:B------:R-:W3:Y:S01]  /*1200*/  SHFL.BFLY PT, R15, R16, 0x10, 0x1f ;  /* 0x0e001f00100f7f89 */ /* 0x000ee200000e0000 */
[----:B------:R-:W-:Y:S01]  /*1210*/  MOV R24, R20 ;  /* 0x0000001400187202 */ /* 0x000fe20000000f00 */
[----:B------:R-:W-:Y:S01]  /*1220*/  FADD R20, R3, R2 ;  /* 0x0000000203147221 */ /* 0x000fe20000000000 */
[----:B------:R-:W-:Y:S01]  /*1230*/  @!P2 FSEL R21, R21, -100, P3 ;  /* 0xc2c800001515a808 */ /* 0x000fe20001800000 */
[----:B------:R-:W-:Y:S01]  /*1240*/  FADD R8, R8, -R4 ;  /* 0x8000000408087221 */ /* 0x000fe20000000000 */
[----:B------:R-:W-:Y:S01]  /*1250*/  FSETP.GT.AND P2, PT, R24, -100, PT ;  /* 0xc2c800001800780b */ /* 0x000fe20003f44000 */
[----:B------:R-:W-:Y:S01]  /*1260*/  FMUL R5, R5, R5 ;  /* 0x0000000505057220 */ /* 0x000fe20000400000 */
[----:B------:R-:W-:Y:S01]  /*1270*/  FSETP.NAN.AND P4, PT, R36, R36, PT ;  /* 0x000000242400720b */ /* 0x000fe20003f88000 */
[C---:B------:R-:W-:Y:S01]  /*1280*/  FMUL R21, R22.reuse, R21 ;  /* 0x0000001516157220 */ /* 0x040fe20000400000 */
[C---:B------:R-:W-:Y:S01]  /*1290*/  FSETP.NAN.AND P3, PT, R25.reuse, R25, PT ;  /* 0x000000191900720b */ /* 0x040fe20003f68000 */
[----:B------:R-:W-:Y:S01]  /*12a0*/  FADD R22, R22, -1 ;  /* 0xbf80000016167421 */ /* 0x000fe20000000000 */
[----:B------:R-:W-:Y:S01]  /*12b0*/  @!P0 FSEL R36, R36, -100, P4 ;  /* 0xc2c8000024248808 */ /* 0x000fe20002000000 */
[----:B------:R-:W-:Y:S01]  /*12c0*/  UMOV UR4, 0x400 ;  /* 0x0000040000047882 */ /* 0x000fe20000000000 */
[----:B------:R-:W-:Y:S01]  /*12d0*/  @!P1 FSEL R25, R25, -100, P3 ;  /* 0xc2c8000019199808 */ /* 0x000fe20001800000 */
[----:B------:R-:W-:Y:S01]  /*12e0*/  FFMA R9, R8, R8, R5 ;  /* 0x0000000808097223 */ /* 0x000fe20000000005 */
[----:B------:R-:W-:Y:S01]  /*12f0*/  FSETP.NAN.AND P0, PT, R24, R24, PT ;  /* 0x000000181800720b */ /* 0x000fe20003f08000 */
[C---:B------:R-:W-:Y:S01]  /*1300*/  FMUL R36, R23.reuse, R36 ;  /* 0x0000002417247220 */ /* 0x040fe20000400000 */
[----:B------:R-:W-:Y:S01]  /*1310*/  FADD R23, R23, -1 ;  /* 0xbf80000017177421 */ /* 0x000fe20000000000 */
[----:B------:R-:W-:Y:S01]  /*1320*/  FFMA R21, R22, R25, -R21 ;  /* 0x0000001916157223 */ /* 0x000fe20000000815 */
[----:B------:R-:W-:Y:S01]  /*1330*/  @!P2 FSEL R24, R24, -100, P0 ;  /* 0xc2c800001818a808 */ /* 0x000fe20000000000 */
[----:B-1----:R-:W-:Y:S01]  /*1340*/  UPRMT UR4, UR5, 0x654, UR4 ;  /* 0x0000065405047896 */ /* 0x002fe20008000004 */
[----:B------:R-:W-:Y:S01]  /*1350*/  FADD R11, R11, -R7 ;  /* 0x800000070b0b7221 */ /* 0x000fe20000000000 */
[----:B------:R-:W-:Y:S01]  /*1360*/  FADD R20, R21, R20 ;  /* 0x0000001415147221 */ /* 0x000fe20000000000 */
[----:B------:R-:W-:Y:S01]  /*1370*/  FADD R6, R10, -R6 ;  /* 0x800000060a067221 */ /* 0x000fe20000000000 */
[----:B------:R-:W-:Y:S01]  /*1380*/  FFMA R23, R23, R24, -R36 ;  /* 0x0000001817177223 */ /* 0x000fe20000000824 */
[----:B---3--:R-:W-:Y:S01]  /*1390*/  FADD R17, R16, R15 ;  /* 0x0000000f10117221 */ /* 0x008fe20000000000 */
[----:B0-----:R-:W-:Y:S01]  /*13a0*/  LOP3.LUT P1, RZ, R12, 0x1f, RZ, 0xc0, !PT ;  /* 0x0000001f0cff7812 */ /* 0x001fe2000782c0ff */
[----:B------:R-:W-:Y:S01]  /*13b0*/  FFMA R6, R6, R6, R9 ;  /* 0x0000000606067223 */ /* 0x000fe20000000009 */
[----:B------:R-:W-:Y:S01]  /*13c0*/  FADD R20, R23, R20 ;  /* 0x0000001417147221 */ /* 0x000fe20000000000 */
[----:B------:R-:W-:Y:S01]  /*13d0*/  SHF.R.U32.HI R5, RZ, 0x3, R12 ;  /* 0x00000003ff057819 */ /* 0x000fe2000001160c */
[----:B------:R-:W0:Y:S01]  /*13e0*/  SHFL.BFLY PT, R18, R17, 0x8, 0x1f ;  /* 0x0d001f0011127f89 */ /* 0x000e2200000e0000 */
[C---:B------:R-:W-:Y:S01]  /*13f0*/  ISETP.GE.AND P2, PT, R12.reuse, 0x2, PT ;  /* 0x000000020c00780c */ /* 0x040fe20003f46270 */
[----:B------:R-:W-:Y:S01]  /*1400*/  FFMA R11, R11, R11, R6 ;  /* 0x0000000b0b0b7223 */ /* 0x000fe20000000006 */
[----:B------:R-:W-:Y:S01]  /*1410*/  LOP3.LUT R5, R5, 0x4, RZ, 0xc0, !PT ;  /* 0x0000000405057812 */ /* 0x000fe200078ec0ff */
[----:B------:R-:W1:Y:S01]  /*1420*/  SHFL.BFLY PT, R21, R20, 0x10, 0x1f ;  /* 0x0e001f0014157f89 */ /* 0x000e6200000e0000 */
[----:B------:R-:W-:-:S03]  /*1430*/  SHF.L.U32 R6, R12, 0x2, RZ ;  /* 0x000000020c067819 */ /* 0x000fc600000006ff */
[----:B------:R-:W-:Y:S01]  /*1440*/  SHFL.BFLY PT, R8, R11, 0x10, 0x1f ;  /* 0x0e001f000b087f89 */ /* 0x000fe200000e0000 */
[----:B0-----:R-:W-:Y:S01]  /*1450*/  FADD R18, R17, R18 ;  /* 0x0000001211127221 */ /* 0x001fe20000000000 */
[----:B-1----:R-:W-:-:S04]  /*1460*/  FADD R21, R20, R21 ;  /* 0x0000001514157221 */ /* 0x002fc80000000000 */
[----:B------:R-:W0:Y:S04]  /*1470*/  SHFL.BFLY PT, R7, R18, 0x4, 0x1f ;  /* 0x0c801f0012077f89 */ /* 0x000e2800000e0000 */
[----:B------:R-:W1:Y:S01]  /*1480*/  SHFL.BFLY PT, R22, R21, 0x8, 0x1f ;  /* 0x0d001f0015167f89 */ /* 0x000e6200000e0000 */
        /* <DEDUP_REMOVED lines=9> */
[----:B-1----:R-:W-:Y:S01]  /*1520*/  FADD R14, R13, R14 ;  /* 0x0000000e0d0e7221 */ /* 0x002fe20000000000 */
[----:B------:R-:W-:Y:S01]  /*1530*/  FADD R13, R11, R8 ;  /* 0x000000080b0d7221 */ /* 0x000fe20000000000 */
[----:B------:R-:W-:-:S03]  /*1540*/  LOP3.LUT R8, R12, 0x1, RZ, 0xc0, !PT ;  /* 0x000000010c087812 */ /* 0x000fc600078ec0ff */
[----:B------:R-:W0:Y:S01]  /*1550*/  SHFL.BFLY PT, R15, R14, 0x1, 0x1f ;  /* 0x0c201f000e0f7f89 */ /* 0x000e2200000e0000 */
[----:B------:R-:W-:-:S04]  /*1560*/  ISETP.NE.U32.AND P0, PT, R8, 0x1, PT ;  /* 0x000000010800780c */ /* 0x000fc80003f05070 */
[----:B------:R-:W-:Y:S01]  /*1570*/  ISETP.LT.AND P0, PT, R12, 0x2, P0 ;  /* 0x000000020c00780c */ /* 0x000fe20000701270 */
[----:B0-----:R-:W-:Y:S02]  /*1580*/  FADD R16, R14, R15 ;  /* 0x0000000f0e107221 */ /* 0x001fe40000000000 */
[----:B------:R-:W0:Y:S04]  /*1590*/  SHFL.BFLY PT, R14, R13, 0x8, 0x1f ;  /* 0x0d001f000d0e7f89 */ /* 0x000e2800000e0000 */
[----:B------:R-:W-:Y:S01]  /*15a0*/  @!P1 STS [R5+UR4], R16 ;  /* 0x0000001005009988 */ /* 0x000fe20008000804 */
[----:B------:R-:W-:Y:S01]  /*15b0*/  BAR.SYNC.DEFER_BLOCKING 0x0 ;  /* 0x0000000000007b1d */ /* 0x000fe20000010000 */
[----:B0-----:R-:W-:-:S05]  /*15c0*/  FADD R14, R13, R14 ;  /* 0x0000000e0d0e7221 */ /* 0x001fca0000000000 */
[----:B------:R-:W0:Y:S04]  /*15d0*/  SHFL.BFLY PT, R11, R14, 0x4, 0x1f ;  /* 0x0c801f000e0b7f89 */ /* 0x000e2800000e0000 */
[----:B------:R-:W1:Y:S01]  /*15e0*/  @!P2 LDS R4, [R6+UR4] ;  /* 0x000000040604a984 */ /* 0x000e620008000800 */
[----:B0-----:R-:W-:-:S05]  /*15f0*/  FADD R11, R14, R11 ;  /* 0x0000000b0e0b7221 */ /* 0x001fca0000000000 */
[----:B------:R-:W-:Y:S04]  /*1600*/  SHFL.BFLY PT, R8, R11, 0x2, 0x1f ;  /* 0x0c401f000b087f89 */ /* 0x000fe800000e0000 */
[----:B-1----:R-:W0:Y:S01]  /*1610*/  SHFL.BFLY PT, R7, R4, 0x1, 0x1f ;  /* 0x0c201f0004077f89 */ /* 0x002e2200000e0000 */
[----:B--2---:R-:W-:Y:S01]  /*1620*/  FADD R29, R29, -R33 ;  /* 0x800000211d1d7221 */ /* 0x004fe20000000000 */
[----:B------:R-:W-:Y:S01]  /*1630*/  FADD R28, R28, -R32 ;  /* 0x800000201c1c7221 */ /* 0x000fe20000000000 */
[----:B------:R-:W-:Y:S01]  /*1640*/  FADD R30, R30, -R34 ;  /* 0x800000221e1e7221 */ /* 0x000fe20000000000 */
[----:B------:R-:W-:Y:S01]  /*1650*/  FADD R31, R31, -R35 ;  /* 0x800000231f1f7221 */ /* 0x000fe20000000000 */
[----:B------:R-:W-:-:S04]  /*1660*/  FMUL R29, R29, R29 ;  /* 0x0000001d1d1d7220 */ /* 0x000fc80000400000 */
[----:B------:R-:W-:-:S04]  /*1670*/  FFMA R29, R28, R28, R29 ;  /* 0x0000001c1c1d7223 */ /* 0x000fc8000000001d */
[----:B------:R-:W-:-:S04]  /*1680*/  FFMA R30, R30, R30, R29 ;  /* 0x0000001e1e1e7223 */ /* 0x000fc8000000001d */
[----:B------:R-:W-:Y:S01]  /*1690*/  FFMA R30, R31, R31, R30 ;  /* 0x0000001f1f1e7223 */ /* 0x000fe2000000001e */
[----:B0-----:R-:W-:-:S04]  /*16a0*/  FADD R7, R4, R7 ;  /* 0x0000000704077221 */ /* 0x001fc80000000000 */
[----:B------:R-:W0:Y:S04]  /*16b0*/  SHFL.BFLY PT, R9, R30, 0x10, 0x1f ;  /* 0x0e001f001e097f89 */ /* 0x000e2800000e0000 */
[----:B------:R-:W-:Y:S01]  /*16c0*/  @P0 STS [R6+UR4], R7 ;  /* 0x0000000706000988 */ /* 0x000fe20008000804 */
[----:B------:R-:W-:Y:S01]  /*16d0*/  BAR.SYNC.DEFER_BLOCKING 0x0 ;  /* 0x0000000000007b1d */ /* 0x000fe20000010000 */
[----:B0-----:R-:W-:Y:S01]  /*16e0*/  FADD R13, R30, R9 ;  /* 0x000000091e0d7221 */ /* 0x001fe20000000000 */
[----:B------:R-:W-:-:S04]  /*16f0*/  FADD R9, R11, R8 ;  /* 0x000000080b097221 */ /* 0x000fc80000000000 */
[----:B------:R-:W0:Y:S04]  /*1700*/  SHFL.BFLY PT, R16, R13, 0x8, 0x1f ;  /* 0x0d001f000d107f89 */ /* 0x000e2800000e0000 */
[----:B------:R-:W-:Y:S01]  /*1710*/  LDS R4, [UR4] ;  /* 0x00000004ff047984 */ /* 0x000fe20008000800 */
[----:B------:R-:W-:Y:S06]  /*1720*/  BAR.SYNC.DEFER_BLOCKING 0x0 ;  /* 0x0000000000007b1d */ /* 0x000fec0000010000 */
[----:B------:R-:W1:Y:S01]  /*1730*/  SHFL.BFLY PT, R14, R9, 0x1, 0x1f ;  /* 0x0c201f00090e7f89 */ /* 0x000e6200000e0000 */
[----:B0-----:R-:W-:-:S05]  /*1740*/  FADD R16, R13, R16 ;  /* 0x000000100d107221 */ /* 0x001fca0000000000 */
[----:B------:R-:W0:Y:S04]  /*1750*/  SHFL.BFLY PT, R15, R16, 0x4, 0x1f ;  /* 0x0c801f00100f7f89 */ /* 0x000e2800000e0000 */
[----:B------:R-:W-:Y:S01]  /*1760*/  @!P1 STS [R5+UR4], R10 ;  /* 0x0000000a05009988 */ /* 0x000fe20008000804 */
[----:B------:R-:W-:Y:S01]  /*1770*/  BAR.SYNC.DEFER_BLOCKING 0x0 ;  /* 0x0000000000007b1d */ /* 0x000fe20000010000 */
[----:B-1----:R-:W-:Y:S01]  /*1780*/  FADD R14, R9, R14 ;  /* 0x0000000e090e7221 */ /* 0x002fe20000000000 */
[----:B0-----:R-:W-:-:S05]  /*1790*/  FADD R15, R16, R15 ;  /* 0x0000000f100f7221 */ /* 0x001fca0000000000 */
[----:B------:R-:W0:Y:S04]  /*17a0*/  SHFL.BFLY PT, R10, R15, 0x2, 0x1f ;  /* 0x0c401f000f0a7f89 */ /* 0x000e2800000e0000 */
[----:B------:R-:W1:Y:S01]  /*17b0*/  @!P2 LDS R3, [R6+UR4] ;  /* 0x000000040603a984 */ /* 0x000e620008000800 */
[----:B0-----:R-:W-:-:S03]  /*17c0*/  FADD R10, R15, R10 ;  /* 0x0000000a0f0a7221 */ /* 0x001fc60000000000 */
[----:B-1----:R-:W0:Y:S02]  /*17d0*/  SHFL.BFLY PT, R8, R3, 0x1, 0x1f ;  /* 0x0c201f0003087f89 */ /* 0x002e2400000e0000 */
[----:B0-----:R-:W-:-:S05]  /*17e0*/  FADD R7, R3, R8 ;  /* 0x0000000803077221 */ /* 0x001fca0000000000 */
[----:B------:R-:W-:Y:S01]  /*17f0*/  @P0 STS [R6+UR4], R7 ;  /* 0x0000000706000988 */ /* 0x000fe20008000804 */
[----:B------:R-:W-:Y:S06]  /*1800*/  BAR.SYNC.DEFER_BLOCKING 0x0 ;  /* 0x0000000000007b1d */ /* 0x000fec0000010000 */
[----:B------:R-:W0:Y:S04]  /*1810*/  SHFL.BFLY PT, R7, R10, 0x1, 0x1f ;  /* 0x0c201f000a077f89 */ /* 0x000e2800000e0000 */
[----:B------:R-:W-:Y:S01]  /*1820*/  LDS R8, [UR4] ;  /* 0x00000004ff087984 */ /* 0x000fe20008000800 */
[----:B------:R-:W-:Y:S01]  /*1830*/  BAR.SYNC.DEFER_BLOCKING 0x0 ;  /* 0x0000000000007b1d */ /* 0x000fe20000010000 */
[----:B0-----:R-:W-:-:S05]  /*1840*/  FADD R16, R10, R7 ;  /* 0x000000070a107221 */ /* 0x001fca0000000000 */
[----:B------:R-:W-:Y:S02]  /*1850*/  @!P1 STS [R5+UR4], R14 ;  /* 0x0000000e05009988 */ /* 0x000fe40008000804 */
[----:B------:R-:W-:Y:S06]  /*1860*/  BAR.SYNC.DEFER_BLOCKING 0x0 ;  /* 0x0000000000007b1d */ /* 0x000fec0000010000 */
[----:B------:R-:W0:Y:S04]  /*1870*/  @!P2 LDS R2, [R6+UR4] ;  /* 0x000000040602a984 */ /* 0x000e280008000800 */
[----:B0-----:R-:W0:Y:S02]  /*1880*/  SHFL.BFLY PT, R3, R2, 0x1, 0x1f ;  /* 0x0c201f0002037f89 */ /* 0x001e2400000e0000 */
[----:B0-----:R-:W-:-:S05]  /*1890*/  FADD R3, R2, R3 ;  /* 0x0000000302037221 */ /* 0x001fca0000000000 */
[----:B------:R-:W-:Y:S01]  /*18a0*/  @P0 STS [R6+UR4], R3 ;  /* 0x0000000306000988 */ /* 0x000fe20008000804 */
[----:B------:R-:W-:Y:S06]  /*18b0*/  BAR.SYNC.DEFER_BLOCKING 0x0 ;  /* 0x0000000000007b1d */ /* 0x000fec0000010000 */
[----:B------:R-:W0:Y:S02]  /*18c0*/  LDS R7, [UR4] ;  /* 0x00000004ff077984 */ /* 0x000e240008000800 */
[----:B------:R-:W-:Y:S06]  /*18d0*/  BAR.SYNC.DEFER_BLOCKING 0x0 ;  /* 0x0000000000007b1d */ /* 0x000fec0000010000 */
[----:B------:R-:W-:Y:S02]  /*18e0*/  @!P1 STS [R5+UR4], R16 ;  /* 0x0000001005009988 */ /* 0x000fe40008000804 */
[----:B------:R-:W-:Y:S01]  /*18f0*/  BAR.SYNC.DEFER_BLOCKING 0x0 ;  /* 0x0000000000007b1d */ /* 0x000fe20000010000 */
[----:B0-----:R-:W-:-:S05]  /*1900*/  FADD R7, RZ, R7 ;  /* 0x00000007ff077221 */ /* 0x001fca0000000000 */
[----:B------:R-:W0:Y:S04]  /*1910*/  @!P2 LDS R0, [R6+UR4] ;  /* 0x000000040600a984 */ /* 0x000e280008000800 */
[----:B0-----:R-:W0:Y:S02]  /*1920*/  SHFL.BFLY PT, R9, R0, 0x1, 0x1f ;  /* 0x0c201f0000097f89 */ /* 0x001e2400000e0000 */
[----:B0-----:R-:W-:-:S05]  /*1930*/  FADD R9, R0, R9 ;  /* 0x0000000900097221 */ /* 0x001fca0000000000 */
[----:B------:R0:W-:Y:S01]  /*1940*/  @P0 STS [R6+UR4], R9 ;  /* 0x0000000906000988 */ /* 0x0001e20008000804 */
[----:B------:R-:W-:Y:S01]  /*1950*/  BAR.SYNC.DEFER_BLOCKING 0x0 ;  /* 0x0000000000007b1d */ /* 0x000fe20000010000 */
[----:B------:R-:W-:-:S05]  /*1960*/  LOP3.LUT P0, RZ, R12, 0x3f, RZ, 0xc0, !PT ;  /* 0x0000003f0cff7812 */ /* 0x000fca000780c0ff */
[----:B------:R-:W1:Y:S02]  /*1970*/  LDS R10, [UR4] ;  /* 0x00000004ff0a7984 */ /* 0x000e640008000800 */
[----:B------:R-:W-:Y:S06]  /*1980*/  BAR.SYNC.DEFER_BLOCKING 0x0 ;  /* 0x0000000000007b1d */ /* 0x000fec0000010000 */
[----:B0-----:R-:W-:Y:S05]  /*1990*/  @P0 EXIT ;  /* 0x000000000000094d */ /* 0x001fea0003800000 */
[----:B------:R-:W0:Y:S01]  /*19a0*/  LDC.64 R2, c[0x0][0x210] ;  /* 0x00008400ff027b82 */ /* 0x000e220000000a00 */
[----:B------:R-:W-:Y:S01]  /*19b0*/  FADD R8, RZ, R8 ;  /* 0x00000008ff087221 */ /* 0x000fe20000000000 */
[----:B------:R-:W-:Y:S01]  /*19c0*/  FMUL R7, R7, 0.00390625 ;  /* 0x3b80000007077820 */ /* 0x000fe20000400000 */
[----:B-1----:R-:W-:Y:S01]  /*19d0*/  FADD R10, RZ, R10 ;  /* 0x0000000aff0a7221 */ /* 0x002fe20000000000 */
[----:B------:R-:W-:Y:S02]  /*19e0*/  FADD R4, RZ, R4 ;  /* 0x00000004ff047221 */ /* 0x000fe40000000000 */
[----:B------:R-:W-:Y:S02]  /*19f0*/  FFMA R7, R8, 0.00390625, R7 ;  /* 0x3b80000008077823 */ /* 0x000fe40000000007 */
[----:B------:R-:W-:Y:S02]  /*1a00*/  FMUL R4, R4, 0.00390625 ;  /* 0x3b80000004047820 */ /* 0x000fe40000400000 */
[----:B------:R-:W-:-:S04]  /*1a10*/  FFMA R7, R10, 0.00390625, R7 ;  /* 0x3b8000000a077823 */ /* 0x000fc80000000007 */
[----:B------:R-:W-:-:S04]  /*1a20*/  FMUL R7, R7, 0.050000000745058059692 ;  /* 0x3d4ccccd07077820 */ /* 0x000fc80000400000 */
[----:B------:R-:W-:-:S05]  /*1a30*/  FFMA R7, R4, 0.94999998807907104492, R7 ;  /* 0x3f73333304077823 */ /* 0x000fca0000000007 */
[----:B0-----:R-:W-:Y:S01]  /*1a40*/  STG.E desc[UR6][R2.64], R7 ;  /* 0x0000000702007986 */ /* 0x001fe2000c101906 */
[----:B------:R-:W-:Y:S05]  /*1a50*/  EXIT ;  /* 0x000000000000794d */ /* 0x000fea0003800000 */
.L_x_8:
[----:B------:R-:W-:-:S00]  /*1a60*/  BRA `(.L_x_8) ;  /* 0xfffffffc00fc7947 */ /* 0x000fc0000383ffff */
[----:B------:R-:W-:-:S00]  /*1a70*/  NOP ;  /* 0x0000000000007918 */ /* 0x000fc00000000000 */
        /* <DEDUP_REMOVED lines=8> */
.L_x_9:


//--------------------- .nv.global.init           --------------------------
	.section	.nv.global.init,"aw",@progbits
.nv.global.init:
	.type		_$_str,@object
	.size		_$_str,(.L_0 - _$_str)
_$_str:
        /*0000*/ 	.byte	0x5f, 0x5f, 0x43, 0x55, 0x44, 0x41, 0x5f, 0x46, 0x54, 0x5a, 0x00
.L_0:


//--------------------- .nv.shared.triton_per_fused_add_binary_cross_entropy_mse_loss_mul_0 --------------------------
	.section	.nv.shared.triton_per_fused_add_binary_cross_entropy_mse_loss_mul_0,"aw",@nobits
	.sectionflags	@""
	.align	16
	.zero		1024


//--------------------- .nv.constant0.triton_per_fused_add_binary_cross_entropy_mse_loss_mul_0 --------------------------
	.section	.nv.constant0.triton_per_fused_add_binary_cross_entropy_mse_loss_mul_0,"a",@progbits
	.sectionflags	@""
	.align	4
.nv.constant0.triton_per_fused_add_binary_cross_entropy_mse_loss_mul_0:
	.zero		604
